//
// Generated by NVIDIA NVVM Compiler
//
// Compiler Build ID: CL-36424714
// Cuda compilation tools, release 13.0, V13.0.88
// Based on NVVM 20.0.0
//

.version 9.0
.target sm_100
.address_size 64

	// .globl	_Z10matrixLoop14cudaPitchedPtriii

.visible .entry _Z10matrixLoop14cudaPitchedPtriii(
	.param .align 8 .b8 _Z10matrixLoop14cudaPitchedPtriii_param_0[32],
	.param .u32 _Z10matrixLoop14cudaPitchedPtriii_param_1,
	.param .u32 _Z10matrixLoop14cudaPitchedPtriii_param_2,
	.param .u32 _Z10matrixLoop14cudaPitchedPtriii_param_3
)
{


	ret;

}


// ===== COMPILED SASS (sm_100) =====

	.target	sm_100

	.elftype	@"ET_EXEC"


//--------------------- .note.nv.tkinfo           --------------------------
	.section	.note.nv.tkinfo,"",@"SHT_NOTE"
	.sectionflags	@"SHF_NOTE_NV_TKINFO"
	.tkinfo
        /*0018*/ 	.word	0x00000002
        /*0030*/ 	.string	""
        /*0030*/ 	.string	"ptxas"
        /*0030*/ 	.string	"Cuda compilation tools, release 13.0, V13.0.88"
        /*0030*/ 	.string	"Build cuda_13.0.r13.0/compiler.36424714_0"
        /*0030*/ 	.string	"-arch sm_100 -m 64 "



//--------------------- .note.nv.cuinfo           --------------------------
	.section	.note.nv.cuinfo,"",@"SHT_NOTE"
	.sectionflags	@"SHF_NOTE_NV_CUINFO"
        /*0018*/ 	.short	0x0002
        /*001a*/ 	.short	0x0064
        /*001c*/ 	.short	0x0082
	.zero		2


//--------------------- .nv.info                  --------------------------
	.section	.nv.info,"",@"SHT_CUDA_INFO"
	.align	4


	//----- nvinfo : EIATTR_REGCOUNT
	.align		4
        /*0000*/ 	.byte	0x04, 0x2f
        /*0002*/ 	.short	(.L_1 - .L_0)
	.align		4
.L_0:
        /*0004*/ 	.word	index@(_Z10matrixLoop14cudaPitchedPtriii)
        /*0008*/ 	.word	0x00000004


	//----- nvinfo : EIATTR_FRAME_SIZE
	.align		4
.L_1:
        /*000c*/ 	.byte	0x04, 0x11
        /*000e*/ 	.short	(.L_3 - .L_2)
	.align		4
.L_2:
        /*0010*/ 	.word	index@(_Z10matrixLoop14cudaPitchedPtriii)
        /*0014*/ 	.word	0x00000000


	//----- nvinfo : EIATTR_MIN_STACK_SIZE
	.align		4
.L_3:
        /*0018*/ 	.byte	0x04, 0x12
        /*001a*/ 	.short	(.L_5 - .L_4)
	.align		4
.L_4:
        /*001c*/ 	.word	index@(_Z10matrixLoop14cudaPitchedPtriii)
        /*0020*/ 	.word	0x00000000
.L_5:


//--------------------- .nv.compat                --------------------------
	.section	.nv.compat,"",@"SHT_CUDA_COMPAT_INFO"
	.align	4
        /*0000*/ 	.byte	0x02, 0x09, 0x00, 0x00, 0x02, 0x02, 0x01, 0x00, 0x02, 0x05, 0x05, 0x00, 0x03, 0x07, 0x01, 0x01
        /*0010*/ 	.byte	0x02, 0x03, 0x00, 0x00, 0x02, 0x06, 0x01, 0x00, 0x04, 0x0b, 0x08, 0x00, 0x09, 0x00, 0x00, 0x00
        /*0020*/ 	.byte	0x00, 0x00, 0x00, 0x00


//--------------------- .nv.info._Z10matrixLoop14cudaPitchedPtriii --------------------------
	.section	.nv.info._Z10matrixLoop14cudaPitchedPtriii,"",@"SHT_CUDA_INFO"
	.sectionflags	@""
	.align	4


	//----- nvinfo : EIATTR_CUDA_API_VERSION
	.align		4
        /*0000*/ 	.byte	0x04, 0x37
        /*0002*/ 	.short	(.L_7 - .L_6)
.L_6:
        /*0004*/ 	.word	0x00000082


	//----- nvinfo : EIATTR_KPARAM_INFO
	.align		4
.L_7:
        /*0008*/ 	.byte	0x04, 0x17
        /*000a*/ 	.short	(.L_9 - .L_8)
.L_8:
        /*000c*/ 	.word	0x00000000
        /*0010*/ 	.short	0x0003
        /*0012*/ 	.short	0x0028
        /*0014*/ 	.byte	0x00, 0xf0, 0x11, 0x00


	//----- nvinfo : EIATTR_KPARAM_INFO
	.align		4
.L_9:
        /*0018*/ 	.byte	0x04, 0x17
        /*001a*/ 	.short	(.L_11 - .L_10)
.L_10:
        /*001c*/ 	.word	0x00000000
        /*0020*/ 	.short	0x0002
        /*0022*/ 	.short	0x0024
        /*0024*/ 	.byte	0x00, 0xf0, 0x11, 0x00


	//----- nvinfo : EIATTR_KPARAM_INFO
	.align		4
.L_11:
        /*0028*/ 	.byte	0x04, 0x17
        /*002a*/ 	.short	(.L_13 - .L_12)
.L_12:
        /*002c*/ 	.word	0x00000000
        /*0030*/ 	.short	0x0001
        /*0032*/ 	.short	0x0020
        /*0034*/ 	.byte	0x00, 0xf0, 0x11, 0x00


	//----- nvinfo : EIATTR_KPARAM_INFO
	.align		4
.L_13:
        /*0038*/ 	.byte	0x04, 0x17
        /*003a*/ 	.short	(.L_15 - .L_14)
.L_14:
        /*003c*/ 	.word	0x00000000
        /*0040*/ 	.short	0x0000
        /*0042*/ 	.short	0x0000
        /*0044*/ 	.byte	0x00, 0xf0, 0x81, 0x00


	//----- nvinfo : EIATTR_SPARSE_MMA_MASK
	.align		4
.L_15:
        /*0048*/ 	.byte	0x03, 0x50
        /*004a*/ 	.short	0x0000


	//----- nvinfo : EIATTR_MAXREG_COUNT
	.align		4
        /*004c*/ 	.byte	0x03, 0x1b
        /*004e*/ 	.short	0x00ff


	//----- nvinfo : EIATTR_MERCURY_ISA_VERSION
	.align		4
        /*0050*/ 	.byte	0x03, 0x5f
        /*0052*/ 	.short	0x0101


	//----- nvinfo : EIATTR_VRC_CTA_INIT_COUNT
	.align		4
        /*0054*/ 	.byte	0x02, 0x4a
	.zero		1
	.zero		1


	//----- nvinfo : EIATTR_EXIT_INSTR_OFFSETS
	.align		4
        /*0058*/ 	.byte	0x04, 0x1c
        /*005a*/ 	.short	(.L_17 - .L_16)


	//   ....[0]....
.L_16:
        /*005c*/ 	.word	0x00000010


	//----- nvinfo : EIATTR_CBANK_PARAM_SIZE
	.align		4
.L_17:
        /*0060*/ 	.byte	0x03, 0x19
        /*0062*/ 	.short	0x002c


	//----- nvinfo : EIATTR_PARAM_CBANK
	.align		4
        /*0064*/ 	.byte	0x04, 0x0a
        /*0066*/ 	.short	(.L_19 - .L_18)
	.align		4
.L_18:
        /*0068*/ 	.word	index@(.nv.constant0._Z10matrixLoop14cudaPitchedPtriii)
        /*006c*/ 	.short	0x0380
        /*006e*/ 	.short	0x002c


	//----- nvinfo : EIATTR_SW_WAR
	.align		4
.L_19:
        /*0070*/ 	.byte	0x04, 0x36
        /*0072*/ 	.short	(.L_21 - .L_20)
.L_20:
        /*0074*/ 	.word	0x00000008
.L_21:


//--------------------- .nv.callgraph             --------------------------
	.section	.nv.callgraph,"",@"SHT_CUDA_CALLGRAPH"
	.align	4
	.sectionentsize	8
	.align		4
        /*0000*/ 	.word	0x00000000
	.align		4
        /*0004*/ 	.word	0xffffffff
	.align		4
        /*0008*/ 	.word	0x00000000
	.align		4
        /*000c*/ 	.word	0xfffffffe
	.align		4
        /*0010*/ 	.word	0x00000000
	.align		4
        /*0014*/ 	.word	0xfffffffd
	.align		4
        /*0018*/ 	.word	0x00000000
	.align		4
        /*001c*/ 	.word	0xfffffffc


//--------------------- .text._Z10matrixLoop14cudaPitchedPtriii --------------------------
	.section	.text._Z10matrixLoop14cudaPitchedPtriii,"ax",@progbits
	.align	128
        .global         _Z10matrixLoop14cudaPitchedPtriii
        .type           _Z10matrixLoop14cudaPitchedPtriii,@function
        .size           _Z10matrixLoop14cudaPitchedPtriii,(.L_x_1 - _Z10matrixLoop14cudaPitchedPtriii)
        .other          _Z10matrixLoop14cudaPitchedPtriii,@"STO_CUDA_ENTRY STV_DEFAULT"
_Z10matrixLoop14cudaPitchedPtriii:
.text._Z10matrixLoop14cudaPitchedPtriii:
[----:B------:R-:W-:Y:S01]  /*0000*/  LDC R1, c[0x0][0x37c] ;  /* 0x0000df00ff017b82 */ /* 0x000fe20000000800 */
[----:B------:R-:W-:Y:S05]  /*0010*/  EXIT ;  /* 0x000000000000794d */ /* 0x000fea0003800000 */
.L_x_0:
[----:B------:R-:W-:-:S00]  /*0020*/  BRA `(.L_x_0) ;  /* 0xfffffffc00fc7947 */ /* 0x000fc0000383ffff */
[----:B------:R-:W-:-:S00]  /*0030*/  NOP ;  /* 0x0000000000007918 */ /* 0x000fc00000000000 */
        /* <DEDUP_REMOVED lines=12> */
.L_x_1:


//--------------------- .nv.shared.reserved.0     --------------------------
	.section	.nv.shared.reserved.0,"aw",@nobits
	.weak		__nv_reservedSMEM_offset_0_alias
	.size		__nv_reservedSMEM_offset_0_alias, 0, 64
	.other		__nv_reservedSMEM_offset_0_alias,@"STO_CUDA_RESERVED_SHARED STV_DEFAULT"
__nv_reservedSMEM_offset_0_alias:
	.zero		0
	.zero		64


//--------------------- .nv.constant0._Z10matrixLoop14cudaPitchedPtriii --------------------------
	.section	.nv.constant0._Z10matrixLoop14cudaPitchedPtriii,"a",@progbits
	.sectionflags	@""
	.align	4
.nv.constant0._Z10matrixLoop14cudaPitchedPtriii:
	.zero		940


//--------------------- SYMBOLS --------------------------

	.type		.nv.reservedSmem.offset0,@object
	.size		.nv.reservedSmem.offset0,0x4
